//
// Generated by NVIDIA NVVM Compiler
//
// Compiler Build ID: CL-36424714
// Cuda compilation tools, release 13.0, V13.0.88
// Based on NVVM 20.0.0
//

.version 9.0
.target sm_100
.address_size 64

	// .globl	_Z12countThreadsii
.global .align 4 .u32 res;

.visible .entry _Z12countThreadsii(
	.param .u32 _Z12countThreadsii_param_0,
	.param .u32 _Z12countThreadsii_param_1
)
{
	.reg .pred 	%p<6>;
	.reg .b32 	%r<12>;

	ld.param.u32 	%r1, [_Z12countThreadsii_param_0];
	ld.param.u32 	%r2, [_Z12countThreadsii_param_1];
	mov.u32 	%r3, %ctaid.y;
	mov.u32 	%r4, %ntid.y;
	mov.u32 	%r5, %tid.y;
	mad.lo.s32 	%r6, %r3, %r4, %r5;
	mov.u32 	%r7, %ctaid.x;
	mov.u32 	%r8, %ntid.x;
	mov.u32 	%r9, %tid.x;
	mad.lo.s32 	%r10, %r7, %r8, %r9;
	setp.ge.s32 	%p1, %r6, %r1;
	setp.ge.s32 	%p2, %r10, %r2;
	or.pred  	%p3, %p1, %p2;
	setp.ne.s32 	%p4, %r6, %r10;
	or.pred  	%p5, %p4, %p3;
	@%p5 bra 	$L__BB0_2;
	atom.global.add.u32 	%r11, [res], 1;
$L__BB0_2:
	ret;

}


// ===== COMPILED SASS (sm_100) =====

	.target	sm_100

	.elftype	@"ET_EXEC"


//--------------------- .note.nv.tkinfo           --------------------------
	.section	.note.nv.tkinfo,"",@"SHT_NOTE"
	.sectionflags	@"SHF_NOTE_NV_TKINFO"
	.tkinfo
        /*0018*/ 	.word	0x00000002
        /*0030*/ 	.string	""
        /*0030*/ 	.string	"ptxas"
        /*0030*/ 	.string	"Cuda compilation tools, release 13.0, V13.0.88"
        /*0030*/ 	.string	"Build cuda_13.0.r13.0/compiler.36424714_0"
        /*0030*/ 	.string	"-arch sm_100 -m 64 "



//--------------------- .note.nv.cuinfo           --------------------------
	.section	.note.nv.cuinfo,"",@"SHT_NOTE"
	.sectionflags	@"SHF_NOTE_NV_CUINFO"
        /*0018*/ 	.short	0x0002
        /*001a*/ 	.short	0x0064
        /*001c*/ 	.short	0x0082
	.zero		2


//--------------------- .nv.info                  --------------------------
	.section	.nv.info,"",@"SHT_CUDA_INFO"
	.align	4


	//----- nvinfo : EIATTR_REGCOUNT
	.align		4
        /*0000*/ 	.byte	0x04, 0x2f
        /*0002*/ 	.short	(.L_2 - .L_1)
	.align		4
.L_1:
        /*0004*/ 	.word	index@(_Z12countThreadsii)
        /*0008*/ 	.word	0x00000008


	//----- nvinfo : EIATTR_FRAME_SIZE
	.align		4
.L_2:
        /*000c*/ 	.byte	0x04, 0x11
        /*000e*/ 	.short	(.L_4 - .L_3)
	.align		4
.L_3:
        /*0010*/ 	.word	index@(_Z12countThreadsii)
        /*0014*/ 	.word	0x00000000


	//----- nvinfo : EIATTR_MIN_STACK_SIZE
	.align		4
.L_4:
        /*0018*/ 	.byte	0x04, 0x12
        /*001a*/ 	.short	(.L_6 - .L_5)
	.align		4
.L_5:
        /*001c*/ 	.word	index@(_Z12countThreadsii)
        /*0020*/ 	.word	0x00000000
.L_6:


//--------------------- .nv.compat                --------------------------
	.section	.nv.compat,"",@"SHT_CUDA_COMPAT_INFO"
	.align	4
        /*0000*/ 	.byte	0x02, 0x09, 0x00, 0x00, 0x02, 0x02, 0x01, 0x00, 0x02, 0x05, 0x05, 0x00, 0x03, 0x07, 0x01, 0x01
        /*0010*/ 	.byte	0x02, 0x03, 0x00, 0x00, 0x02, 0x06, 0x01, 0x00, 0x04, 0x0b, 0x08, 0x00, 0x09, 0x00, 0x00, 0x00
        /*0020*/ 	.byte	0x00, 0x00, 0x00, 0x00


//--------------------- .nv.info._Z12countThreadsii --------------------------
	.section	.nv.info._Z12countThreadsii,"",@"SHT_CUDA_INFO"
	.sectionflags	@""
	.align	4


	//----- nvinfo : EIATTR_CUDA_API_VERSION
	.align		4
        /*0000*/ 	.byte	0x04, 0x37
        /*0002*/ 	.short	(.L_8 - .L_7)
.L_7:
        /*0004*/ 	.word	0x00000082


	//----- nvinfo : EIATTR_KPARAM_INFO
	.align		4
.L_8:
        /*0008*/ 	.byte	0x04, 0x17
        /*000a*/ 	.short	(.L_10 - .L_9)
.L_9:
        /*000c*/ 	.word	0x00000000
        /*0010*/ 	.short	0x0001
        /*0012*/ 	.short	0x0004
        /*0014*/ 	.byte	0x00, 0xf0, 0x11, 0x00


	//----- nvinfo : EIATTR_KPARAM_INFO
	.align		4
.L_10:
        /*0018*/ 	.byte	0x04, 0x17
        /*001a*/ 	.short	(.L_12 - .L_11)
.L_11:
        /*001c*/ 	.word	0x00000000
        /*0020*/ 	.short	0x0000
        /*0022*/ 	.short	0x0000
        /*0024*/ 	.byte	0x00, 0xf0, 0x11, 0x00


	//----- nvinfo : EIATTR_SPARSE_MMA_MASK
	.align		4
.L_12:
        /*0028*/ 	.byte	0x03, 0x50
        /*002a*/ 	.short	0x0000


	//----- nvinfo : EIATTR_MAXREG_COUNT
	.align		4
        /*002c*/ 	.byte	0x03, 0x1b
        /*002e*/ 	.short	0x00ff


	//----- nvinfo : EIATTR_MERCURY_ISA_VERSION
	.align		4
        /*0030*/ 	.byte	0x03, 0x5f
        /*0032*/ 	.short	0x0101


	//----- nvinfo : EIATTR_INT_WARP_WIDE_INSTR_OFFSETS
	.align		4
        /*0034*/ 	.byte	0x04, 0x31
        /*0036*/ 	.short	(.L_14 - .L_13)


	//   ....[0]....
.L_13:
        /*0038*/ 	.word	0x00000100


	//----- nvinfo : EIATTR_VRC_CTA_INIT_COUNT
	.align		4
.L_14:
        /*003c*/ 	.byte	0x02, 0x4a
	.zero		1
	.zero		1


	//----- nvinfo : EIATTR_EXIT_INSTR_OFFSETS
	.align		4
        /*0040*/ 	.byte	0x04, 0x1c
        /*0042*/ 	.short	(.L_16 - .L_15)


	//   ....[0]....
.L_15:
        /*0044*/ 	.word	0x000000d0


	//   ....[1]....
        /*0048*/ 	.word	0x00000160


	//----- nvinfo : EIATTR_CBANK_PARAM_SIZE
	.align		4
.L_16:
        /*004c*/ 	.byte	0x03, 0x19
        /*004e*/ 	.short	0x0008


	//----- nvinfo : EIATTR_PARAM_CBANK
	.align		4
        /*0050*/ 	.byte	0x04, 0x0a
        /*0052*/ 	.short	(.L_18 - .L_17)
	.align		4
.L_17:
        /*0054*/ 	.word	index@(.nv.constant0._Z12countThreadsii)
        /*0058*/ 	.short	0x0380
        /*005a*/ 	.short	0x0008


	//----- nvinfo : EIATTR_SW_WAR
	.align		4
.L_18:
        /*005c*/ 	.byte	0x04, 0x36
        /*005e*/ 	.short	(.L_20 - .L_19)
.L_19:
        /*0060*/ 	.word	0x00000008
.L_20:


//--------------------- .nv.callgraph             --------------------------
	.section	.nv.callgraph,"",@"SHT_CUDA_CALLGRAPH"
	.align	4
	.sectionentsize	8
	.align		4
        /*0000*/ 	.word	0x00000000
	.align		4
        /*0004*/ 	.word	0xffffffff
	.align		4
        /*0008*/ 	.word	0x00000000
	.align		4
        /*000c*/ 	.word	0xfffffffe
	.align		4
        /*0010*/ 	.word	0x00000000
	.align		4
        /*0014*/ 	.word	0xfffffffd
	.align		4
        /*0018*/ 	.word	0x00000000
	.align		4
        /*001c*/ 	.word	0xfffffffc


//--------------------- .nv.constant4             --------------------------
	.section	.nv.constant4,"a",@progbits
	.align	8
	.align		8
.nv.constant4:
        /*0000*/ 	.dword	res


//--------------------- .text._Z12countThreadsii  --------------------------
	.section	.text._Z12countThreadsii,"ax",@progbits
	.align	128
        .global         _Z12countThreadsii
        .type           _Z12countThreadsii,@function
        .size           _Z12countThreadsii,(.L_x_1 - _Z12countThreadsii)
        .other          _Z12countThreadsii,@"STO_CUDA_ENTRY STV_DEFAULT"
_Z12countThreadsii:
.text._Z12countThreadsii:
[----:B------:R-:W-:Y:S01]  /*0000*/  LDC R1, c[0x0][0x37c] ;  /* 0x0000df00ff017b82 */ /* 0x000fe20000000800 */
[----:B------:R-:W0:Y:S07]  /*0010*/  S2R R2, SR_TID.X ;  /* 0x0000000000027919 */ /* 0x000e2e0000002100 */
[----:B------:R-:W1:Y:S01]  /*0020*/  LDC R0, c[0x0][0x364] ;  /* 0x0000d900ff007b82 */ /* 0x000e620000000800 */
[----:B------:R-:W2:Y:S01]  /*0030*/  LDCU.64 UR6, c[0x0][0x380] ;  /* 0x00007000ff0677ac */ /* 0x000ea20008000a00 */
[----:B------:R-:W1:Y:S06]  /*0040*/  S2R R5, SR_TID.Y ;  /* 0x0000000000057919 */ /* 0x000e6c0000002200 */
[----:B------:R-:W0:Y:S08]  /*0050*/  S2UR UR5, SR_CTAID.X ;  /* 0x00000000000579c3 */ /* 0x000e300000002500 */
[----:B------:R-:W0:Y:S08]  /*0060*/  LDC R3, c[0x0][0x360] ;  /* 0x0000d800ff037b82 */ /* 0x000e300000000800 */
[----:B------:R-:W1:Y:S01]  /*0070*/  S2UR UR4, SR_CTAID.Y ;  /* 0x00000000000479c3 */ /* 0x000e620000002600 */
[----:B0-----:R-:W-:-:S05]  /*0080*/  IMAD R3, R3, UR5, R2 ;  /* 0x0000000503037c24 */ /* 0x001fca000f8e0202 */
[----:B--2---:R-:W-:Y:S01]  /*0090*/  ISETP.GE.AND P0, PT, R3, UR7, PT ;  /* 0x0000000703007c0c */ /* 0x004fe2000bf06270 */
[----:B-1----:R-:W-:-:S05]  /*00a0*/  IMAD R0, R0, UR4, R5 ;  /* 0x0000000400007c24 */ /* 0x002fca000f8e0205 */
[----:B------:R-:W-:-:S04]  /*00b0*/  ISETP.GE.OR P0, PT, R0, UR6, P0 ;  /* 0x0000000600007c0c */ /* 0x000fc80008706670 */
[----:B------:R-:W-:-:S13]  /*00c0*/  ISETP.NE.OR P0, PT, R0, R3, P0 ;  /* 0x000000030000720c */ /* 0x000fda0000705670 */
[----:B------:R-:W-:Y:S05]  /*00d0*/  @P0 EXIT ;  /* 0x000000000000094d */ /* 0x000fea0003800000 */
[----:B------:R-:W0:Y:S01]  /*00e0*/  S2R R0, SR_LANEID ;  /* 0x0000000000007919 */ /* 0x000e220000000000 */
[----:B------:R-:W1:Y:S01]  /*00f0*/  LDC.64 R2, c[0x4][RZ] ;  /* 0x01000000ff027b82 */ /* 0x000e620000000a00 */
[----:B------:R-:W-:Y:S01]  /*0100*/  VOTEU.ANY UR6, UPT, PT ;  /* 0x0000000000067886 */ /* 0x000fe200038e0100 */
[----:B------:R-:W1:Y:S01]  /*0110*/  LDCU.64 UR4, c[0x0][0x358] ;  /* 0x00006b00ff0477ac */ /* 0x000e620008000a00 */
[----:B------:R-:W1:Y:S01]  /*0120*/  POPC R5, UR6 ;  /* 0x0000000600057d09 */ /* 0x000e620008000000 */
[----:B------:R-:W-:-:S06]  /*0130*/  UFLO.U32 UR7, UR6 ;  /* 0x00000006000772bd */ /* 0x000fcc00080e0000 */
[----:B0-----:R-:W-:-:S13]  /*0140*/  ISETP.EQ.U32.AND P0, PT, R0, UR7, PT ;  /* 0x0000000700007c0c */ /* 0x001fda000bf02070 */
[----:B-1----:R-:W-:Y:S01]  /*0150*/  @P0 REDG.E.ADD.STRONG.GPU desc[UR4][R2.64], R5 ;  /* 0x000000050200098e */ /* 0x002fe2000c12e104 */
[----:B------:R-:W-:Y:S05]  /*0160*/  EXIT ;  /* 0x000000000000794d */ /* 0x000fea0003800000 */
.L_x_0:
[----:B------:R-:W-:-:S00]  /*0170*/  BRA `(.L_x_0) ;  /* 0xfffffffc00fc7947 */ /* 0x000fc0000383ffff */
[----:B------:R-:W-:-:S00]  /*0180*/  NOP ;  /* 0x0000000000007918 */ /* 0x000fc00000000000 */
[----:B------:R-:W-:-:S00]  /*0190*/  NOP ;  /* 0x0000000000007918 */ /* 0x000fc00000000000 */
[----:B------:R-:W-:-:S00]  /*01a0*/  NOP ;  /* 0x0000000000007918 */ /* 0x000fc00000000000 */
[----:B------:R-:W-:-:S00]  /*01b0*/  NOP ;  /* 0x0000000000007918 */ /* 0x000fc00000000000 */
[----:B------:R-:W-:-:S00]  /*01c0*/  NOP ;  /* 0x0000000000007918 */ /* 0x000fc00000000000 */
[----:B------:R-:W-:-:S00]  /*01d0*/  NOP ;  /* 0x0000000000007918 */ /* 0x000fc00000000000 */
[----:B------:R-:W-:-:S00]  /*01e0*/  NOP ;  /* 0x0000000000007918 */ /* 0x000fc00000000000 */
[----:B------:R-:W-:-:S00]  /*01f0*/  NOP ;  /* 0x0000000000007918 */ /* 0x000fc00000000000 */
.L_x_1:


//--------------------- .nv.shared.reserved.0     --------------------------
	.section	.nv.shared.reserved.0,"aw",@nobits
	.weak		__nv_reservedSMEM_offset_0_alias
	.size		__nv_reservedSMEM_offset_0_alias, 0, 64
	.other		__nv_reservedSMEM_offset_0_alias,@"STO_CUDA_RESERVED_SHARED STV_DEFAULT"
__nv_reservedSMEM_offset_0_alias:
	.zero		0
	.zero		64


//--------------------- .nv.global                --------------------------
	.section	.nv.global,"aw",@nobits
	.align	4
.nv.global:
	.type		res,@object
	.size		res,(.L_0 - res)
res:
	.zero		4
.L_0:


//--------------------- .nv.constant0._Z12countThreadsii --------------------------
	.section	.nv.constant0._Z12countThreadsii,"a",@progbits
	.sectionflags	@""
	.align	4
.nv.constant0._Z12countThreadsii:
	.zero		904


//--------------------- SYMBOLS --------------------------

	.type		.nv.reservedSmem.offset0,@object
	.size		.nv.reservedSmem.offset0,0x4
